//
// Generated by NVIDIA NVVM Compiler
//
// Compiler Build ID: CL-36424714
// Cuda compilation tools, release 13.0, V13.0.88
// Based on NVVM 20.0.0
//

.version 9.0
.target sm_100
.address_size 64

	// .globl	_Z7computeffffffffff
.extern .func  (.param .b32 func_retval0) vprintf
(
	.param .b64 vprintf_param_0,
	.param .b64 vprintf_param_1
)
;
.global .align 1 .b8 $str[7] = {37, 46, 49, 55, 103, 10};

.visible .entry _Z7computeffffffffff(
	.param .f32 _Z7computeffffffffff_param_0,
	.param .f32 _Z7computeffffffffff_param_1,
	.param .f32 _Z7computeffffffffff_param_2,
	.param .f32 _Z7computeffffffffff_param_3,
	.param .f32 _Z7computeffffffffff_param_4,
	.param .f32 _Z7computeffffffffff_param_5,
	.param .f32 _Z7computeffffffffff_param_6,
	.param .f32 _Z7computeffffffffff_param_7,
	.param .f32 _Z7computeffffffffff_param_8,
	.param .f32 _Z7computeffffffffff_param_9
)
{
	.local .align 8 .b8 	__local_depot0[8];
	.reg .b64 	%SP;
	.reg .b64 	%SPL;
	.reg .pred 	%p<20>;
	.reg .b32 	%r<21>;
	.reg .b32 	%f<113>;
	.reg .b64 	%rd<5>;
	.reg .b64 	%fd<2>;

	mov.u64 	%SPL, __local_depot0;
	cvta.local.u64 	%SP, %SPL;
	ld.param.f32 	%f112, [_Z7computeffffffffff_param_0];
	ld.param.f32 	%f21, [_Z7computeffffffffff_param_1];
	ld.param.f32 	%f30, [_Z7computeffffffffff_param_2];
	ld.param.f32 	%f22, [_Z7computeffffffffff_param_3];
	ld.param.f32 	%f23, [_Z7computeffffffffff_param_4];
	ld.param.f32 	%f24, [_Z7computeffffffffff_param_5];
	ld.param.f32 	%f25, [_Z7computeffffffffff_param_6];
	ld.param.f32 	%f26, [_Z7computeffffffffff_param_7];
	ld.param.f32 	%f27, [_Z7computeffffffffff_param_8];
	ld.param.f32 	%f28, [_Z7computeffffffffff_param_9];
	mul.f32 	%f31, %f30, 0f05A59F2F;
	abs.f32 	%f1, %f31;
	setp.gt.f32 	%p1, %f1, 0f361572F0;
	mov.f32 	%f111, 0f361572F0;
	@%p1 bra 	$L__BB0_13;
	mul.f32 	%f2, %f1, 0f4B000000;
	setp.ltu.f32 	%p2, %f2, 0f361572F0;
	@%p2 bra 	$L__BB0_8;
	mov.f32 	%f32, 0f361572F0;
	div.approx.f32 	%f33, %f32, %f1;
	cvt.rzi.f32.f32 	%f109, %f33;
	neg.f32 	%f4, %f1;
	fma.rn.f32 	%f5, %f4, %f109, 0f361572F0;
	mov.b32 	%r1, %f5;
	mov.b32 	%r9, %f1;
	setp.lt.u32 	%p3, %r1, %r9;
	@%p3 bra 	$L__BB0_7;
	setp.lt.u32 	%p4, %r1, -2147483647;
	@%p4 bra 	$L__BB0_5;
	add.f32 	%f38, %f109, 0fBF800000;
	setp.lt.f32 	%p7, %f5, %f4;
	add.f32 	%f39, %f38, 0fBF800000;
	selp.f32 	%f109, %f39, %f38, %p7;
	bra.uni 	$L__BB0_7;
$L__BB0_5:
	add.f32 	%f109, %f109, 0f3F800000;
	add.f32 	%f34, %f1, %f1;
	setp.ltu.f32 	%p5, %f5, %f34;
	@%p5 bra 	$L__BB0_7;
	add.f32 	%f35, %f109, 0f3F800000;
	fma.rn.f32 	%f36, %f1, 0fC0400000, %f5;
	setp.ge.f32 	%p6, %f36, 0f00000000;
	add.f32 	%f37, %f35, 0f3F800000;
	selp.f32 	%f109, %f37, %f35, %p6;
$L__BB0_7:
	fma.rn.f32 	%f111, %f4, %f109, 0f361572F0;
	bra.uni 	$L__BB0_13;
$L__BB0_8:
	mov.b32 	%r10, %f2;
	and.b32  	%r2, %r10, -8388608;
	and.b32  	%r11, %r10, 8388607;
	or.b32  	%r3, %r11, 1065353216;
	setp.eq.s32 	%p8, %r2, 1098907648;
	mov.f32 	%f110, 0f341572F0;
	@%p8 bra 	$L__BB0_12;
	mov.b32 	%f41, %r3;
	rcp.approx.ftz.f32 	%f11, %f41;
	sub.s32 	%r20, 1098907648, %r2;
	neg.f32 	%f12, %f41;
	mov.b32 	%r19, 1066758896;
$L__BB0_10:
	min.u32 	%r13, %r20, 192937984;
	add.s32 	%r14, %r19, %r13;
	mov.b32 	%f42, %r14;
	mul.f32 	%f43, %f11, %f42;
	fma.rn.f32 	%f44, %f12, %f43, %f42;
	fma.rn.f32 	%f45, %f44, %f11, %f43;
	fma.rn.f32 	%f46, %f12, %f45, %f42;
	fma.rz.f32 	%f47, %f46, %f11, %f45;
	cvt.rzi.f32.f32 	%f48, %f47;
	fma.rn.f32 	%f49, %f12, %f48, %f42;
	sub.s32 	%r20, %r20, %r13;
	mov.b32 	%r19, %f49;
	setp.ne.s32 	%p9, %r20, 0;
	setp.ne.s32 	%p10, %r19, 0;
	and.pred  	%p11, %p9, %p10;
	@%p11 bra 	$L__BB0_10;
	mul.f32 	%f110, %f49, 0f34000000;
$L__BB0_12:
	mov.b32 	%f50, %r2;
	setp.leu.f32 	%p12, %f1, 0f00000000;
	selp.f32 	%f51, 0f7FFFFFFF, %f50, %p12;
	mul.f32 	%f111, %f51, %f110;
$L__BB0_13:
	abs.f32 	%f52, %f111;
	setp.nan.f32 	%p13, %f52, %f52;
	abs.f32 	%f53, %f111;
	selp.f32 	%f54, %f111, %f53, %p13;
	mov.f32 	%f55, 0f00000000;
	div.rn.f32 	%f56, %f55, %f54;
	add.f32 	%f57, %f56, 0f0000048C;
	sub.f32 	%f58, %f21, %f57;
	abs.f32 	%f59, %f58;
	mov.f32 	%f60, 0f3FB8AA3B;
	mul.rn.f32 	%f61, %f59, %f60;
	cvt.rzi.f32.f32 	%f62, %f61;
	abs.f32 	%f63, %f62;
	setp.gt.f32 	%p14, %f63, 0f42FC0000;
	mov.f32 	%f64, 0f42FC0000;
	copysign.f32 	%f65, %f62, %f64;
	selp.f32 	%f66, %f65, %f62, %p14;
	fma.rn.f32 	%f67, %f66, 0fBF317218, %f59;
	fma.rn.f32 	%f68, %f66, 0f3102E308, %f67;
	mul.f32 	%f69, %f68, 0f3FB8AA3B;
	add.f32 	%f70, %f66, 0f4B40007D;
	mov.b32 	%r15, %f70;
	shl.b32 	%r16, %r15, 23;
	mov.b32 	%f71, %r16;
	ex2.approx.ftz.f32 	%f72, %f69;
	mul.f32 	%f73, %f72, %f71;
	mov.f32 	%f74, 0fBE000000;
	div.approx.ftz.f32 	%f75, %f74, %f73;
	fma.rn.f32 	%f76, %f73, 0f40000000, %f75;
	mul.f32 	%f77, %f58, %f58;
	fma.rn.f32 	%f78, %f77, 0f363D0ADA, 0f394FFF49;
	fma.rn.f32 	%f79, %f78, %f77, 0f3C08889A;
	fma.rn.f32 	%f80, %f79, %f77, 0f3E2AAAAB;
	mul.f32 	%f81, %f77, %f80;
	fma.rn.f32 	%f82, %f81, %f58, %f58;
	setp.ge.f32 	%p15, %f59, 0f3F800000;
	copysign.f32 	%f83, %f58, %f76;
	selp.f32 	%f84, %f83, %f82, %p15;
	mul.f32 	%f85, %f84, 0f80000000;
	setp.leu.f32 	%p16, %f112, %f85;
	@%p16 bra 	$L__BB0_16;
	div.rn.f32 	%f86, %f23, %f24;
	add.f32 	%f87, %f22, %f86;
	setp.ltu.f32 	%p17, %f112, %f87;
	@%p17 bra 	$L__BB0_16;
	div.rn.f32 	%f88, %f27, %f28;
	sub.f32 	%f89, %f26, %f88;
	abs.f32 	%f90, %f89;
	setp.gt.f32 	%p18, %f90, 0f3F800000;
	rcp.approx.ftz.f32 	%f91, %f90;
	selp.f32 	%f92, %f91, %f90, %p18;
	mul.f32 	%f93, %f92, %f92;
	fma.rn.f32 	%f94, %f93, 0f3B2090AA, 0fBC6BE14F;
	fma.rn.f32 	%f95, %f94, %f93, 0f3D23397E;
	fma.rn.f32 	%f96, %f95, %f93, 0fBD948A7A;
	fma.rn.f32 	%f97, %f96, %f93, 0f3DD76B21;
	fma.rn.f32 	%f98, %f97, %f93, 0fBE111E88;
	fma.rn.f32 	%f99, %f98, %f93, 0f3E4CAF60;
	fma.rn.f32 	%f100, %f99, %f93, 0fBEAAAA27;
	mul.f32 	%f101, %f93, %f100;
	fma.rn.f32 	%f102, %f101, %f92, %f92;
	neg.f32 	%f103, %f102;
	fma.rn.f32 	%f104, 0f3F6EE581, 0f3FD774EB, %f103;
	selp.f32 	%f105, %f104, %f102, %p18;
	setp.num.f32 	%p19, %f90, %f90;
	copysign.f32 	%f106, %f89, %f105;
	selp.f32 	%f107, %f106, %f105, %p19;
	div.rn.f32 	%f108, %f25, %f107;
	add.f32 	%f112, %f112, %f108;
$L__BB0_16:
	add.u64 	%rd1, %SP, 0;
	add.u64 	%rd2, %SPL, 0;
	cvt.f64.f32 	%fd1, %f112;
	st.local.f64 	[%rd2], %fd1;
	mov.u64 	%rd3, $str;
	cvta.global.u64 	%rd4, %rd3;
	{ // callseq 0, 0
	.param .b64 param0;
	st.param.b64 	[param0], %rd4;
	.param .b64 param1;
	st.param.b64 	[param1], %rd1;
	.param .b32 retval0;
	call.uni (retval0), 
	vprintf, 
	(
	param0, 
	param1
	);
	ld.param.b32 	%r17, [retval0];
	} // callseq 0
	ret;

}


// ===== COMPILED SASS (sm_100) =====

	.target	sm_100

	.elftype	@"ET_EXEC"


//--------------------- .note.nv.tkinfo           --------------------------
	.section	.note.nv.tkinfo,"",@"SHT_NOTE"
	.sectionflags	@"SHF_NOTE_NV_TKINFO"
	.tkinfo
        /*0018*/ 	.word	0x00000002
        /*0030*/ 	.string	""
        /*0030*/ 	.string	"ptxas"
        /*0030*/ 	.string	"Cuda compilation tools, release 13.0, V13.0.88"
        /*0030*/ 	.string	"Build cuda_13.0.r13.0/compiler.36424714_0"
        /*0030*/ 	.string	"-arch sm_100 -m 64 "



//--------------------- .note.nv.cuinfo           --------------------------
	.section	.note.nv.cuinfo,"",@"SHT_NOTE"
	.sectionflags	@"SHF_NOTE_NV_CUINFO"
        /*0018*/ 	.short	0x0002
        /*001a*/ 	.short	0x0064
        /*001c*/ 	.short	0x0082
	.zero		2


//--------------------- .nv.info                  --------------------------
	.section	.nv.info,"",@"SHT_CUDA_INFO"
	.align	4


	//----- nvinfo : EIATTR_REGCOUNT
	.align		4
        /*0000*/ 	.byte	0x04, 0x2f
        /*0002*/ 	.short	(.L_2 - .L_1)
	.align		4
.L_1:
        /*0004*/ 	.word	index@(_Z7computeffffffffff)
        /*0008*/ 	.word	0x00000018


	//----- nvinfo : EIATTR_FRAME_SIZE
	.align		4
.L_2:
        /*000c*/ 	.byte	0x04, 0x11
        /*000e*/ 	.short	(.L_4 - .L_3)
	.align		4
.L_3:
        /*0010*/ 	.word	index@($__internal_0_$__cuda_sm3x_div_rn_noftz_f32_slowpath)
        /*0014*/ 	.word	0x00000008


	//----- nvinfo : EIATTR_FRAME_SIZE
	.align		4
.L_4:
        /*0018*/ 	.byte	0x04, 0x11
        /*001a*/ 	.short	(.L_6 - .L_5)
	.align		4
.L_5:
        /*001c*/ 	.word	index@(_Z7computeffffffffff)
        /*0020*/ 	.word	0x00000008


	//----- nvinfo : EIATTR_MIN_STACK_SIZE
	.align		4
.L_6:
        /*0024*/ 	.byte	0x04, 0x12
        /*0026*/ 	.short	(.L_8 - .L_7)
	.align		4
.L_7:
        /*0028*/ 	.word	index@(_Z7computeffffffffff)
        /*002c*/ 	.word	0x00000008
.L_8:


//--------------------- .nv.compat                --------------------------
	.section	.nv.compat,"",@"SHT_CUDA_COMPAT_INFO"
	.align	4
        /*0000*/ 	.byte	0x02, 0x09, 0x00, 0x00, 0x02, 0x02, 0x01, 0x00, 0x02, 0x05, 0x05, 0x00, 0x03, 0x07, 0x01, 0x01
        /*0010*/ 	.byte	0x02, 0x03, 0x00, 0x00, 0x02, 0x06, 0x01, 0x00, 0x04, 0x0b, 0x08, 0x00, 0x01, 0x00, 0x00, 0x00
        /*0020*/ 	.byte	0x00, 0x00, 0x00, 0x00


//--------------------- .nv.info._Z7computeffffffffff --------------------------
	.section	.nv.info._Z7computeffffffffff,"",@"SHT_CUDA_INFO"
	.sectionflags	@""
	.align	4


	//----- nvinfo : EIATTR_CUDA_API_VERSION
	.align		4
        /*0000*/ 	.byte	0x04, 0x37
        /*0002*/ 	.short	(.L_10 - .L_9)
.L_9:
        /*0004*/ 	.word	0x00000082


	//----- nvinfo : EIATTR_KPARAM_INFO
	.align		4
.L_10:
        /*0008*/ 	.byte	0x04, 0x17
        /*000a*/ 	.short	(.L_12 - .L_11)
.L_11:
        /*000c*/ 	.word	0x00000000
        /*0010*/ 	.short	0x0009
        /*0012*/ 	.short	0x0024
        /*0014*/ 	.byte	0x00, 0xf0, 0x11, 0x00


	//----- nvinfo : EIATTR_KPARAM_INFO
	.align		4
.L_12:
        /*0018*/ 	.byte	0x04, 0x17
        /*001a*/ 	.short	(.L_14 - .L_13)
.L_13:
        /*001c*/ 	.word	0x00000000
        /*0020*/ 	.short	0x0008
        /*0022*/ 	.short	0x0020
        /*0024*/ 	.byte	0x00, 0xf0, 0x11, 0x00


	//----- nvinfo : EIATTR_KPARAM_INFO
	.align		4
.L_14:
        /*0028*/ 	.byte	0x04, 0x17
        /*002a*/ 	.short	(.L_16 - .L_15)
.L_15:
        /*002c*/ 	.word	0x00000000
        /*0030*/ 	.short	0x0007
        /*0032*/ 	.short	0x001c
        /*0034*/ 	.byte	0x00, 0xf0, 0x11, 0x00


	//----- nvinfo : EIATTR_KPARAM_INFO
	.align		4
.L_16:
        /*0038*/ 	.byte	0x04, 0x17
        /*003a*/ 	.short	(.L_18 - .L_17)
.L_17:
        /*003c*/ 	.word	0x00000000
        /*0040*/ 	.short	0x0006
        /*0042*/ 	.short	0x0018
        /*0044*/ 	.byte	0x00, 0xf0, 0x11, 0x00


	//----- nvinfo : EIATTR_KPARAM_INFO
	.align		4
.L_18:
        /*0048*/ 	.byte	0x04, 0x17
        /*004a*/ 	.short	(.L_20 - .L_19)
.L_19:
        /*004c*/ 	.word	0x00000000
        /*0050*/ 	.short	0x0005
        /*0052*/ 	.short	0x0014
        /*0054*/ 	.byte	0x00, 0xf0, 0x11, 0x00


	//----- nvinfo : EIATTR_KPARAM_INFO
	.align		4
.L_20:
        /*0058*/ 	.byte	0x04, 0x17
        /*005a*/ 	.short	(.L_22 - .L_21)
.L_21:
        /*005c*/ 	.word	0x00000000
        /*0060*/ 	.short	0x0004
        /*0062*/ 	.short	0x0010
        /*0064*/ 	.byte	0x00, 0xf0, 0x11, 0x00


	//----- nvinfo : EIATTR_KPARAM_INFO
	.align		4
.L_22:
        /*0068*/ 	.byte	0x04, 0x17
        /*006a*/ 	.short	(.L_24 - .L_23)
.L_23:
        /*006c*/ 	.word	0x00000000
        /*0070*/ 	.short	0x0003
        /*0072*/ 	.short	0x000c
        /*0074*/ 	.byte	0x00, 0xf0, 0x11, 0x00


	//----- nvinfo : EIATTR_KPARAM_INFO
	.align		4
.L_24:
        /*0078*/ 	.byte	0x04, 0x17
        /*007a*/ 	.short	(.L_26 - .L_25)
.L_25:
        /*007c*/ 	.word	0x00000000
        /*0080*/ 	.short	0x0002
        /*0082*/ 	.short	0x0008
        /*0084*/ 	.byte	0x00, 0xf0, 0x11, 0x00


	//----- nvinfo : EIATTR_KPARAM_INFO
	.align		4
.L_26:
        /*0088*/ 	.byte	0x04, 0x17
        /*008a*/ 	.short	(.L_28 - .L_27)
.L_27:
        /*008c*/ 	.word	0x00000000
        /*0090*/ 	.short	0x0001
        /*0092*/ 	.short	0x0004
        /*0094*/ 	.byte	0x00, 0xf0, 0x11, 0x00


	//----- nvinfo : EIATTR_KPARAM_INFO
	.align		4
.L_28:
        /*0098*/ 	.byte	0x04, 0x17
        /*009a*/ 	.short	(.L_30 - .L_29)
.L_29:
        /*009c*/ 	.word	0x00000000
        /*00a0*/ 	.short	0x0000
        /*00a2*/ 	.short	0x0000
        /*00a4*/ 	.byte	0x00, 0xf0, 0x11, 0x00


	//----- nvinfo : EIATTR_SPARSE_MMA_MASK
	.align		4
.L_30:
        /*00a8*/ 	.byte	0x03, 0x50
        /*00aa*/ 	.short	0x0000


	//----- nvinfo : EIATTR_MAXREG_COUNT
	.align		4
        /*00ac*/ 	.byte	0x03, 0x1b
        /*00ae*/ 	.short	0x00ff


	//----- nvinfo : EIATTR_EXTERNS
	.align		4
        /*00b0*/ 	.byte	0x04, 0x0f
        /*00b2*/ 	.short	(.L_32 - .L_31)


	//   ....[0]....
	.align		4
.L_31:
        /*00b4*/ 	.word	index@(vprintf)


	//----- nvinfo : EIATTR_MERCURY_ISA_VERSION
	.align		4
.L_32:
        /*00b8*/ 	.byte	0x03, 0x5f
        /*00ba*/ 	.short	0x0101


	//----- nvinfo : EIATTR_VRC_CTA_INIT_COUNT
	.align		4
        /*00bc*/ 	.byte	0x02, 0x4a
	.zero		1
	.zero		1


	//----- nvinfo : EIATTR_SYSCALL_OFFSETS
	.align		4
        /*00c0*/ 	.byte	0x04, 0x46
        /*00c2*/ 	.short	(.L_34 - .L_33)


	//   ....[0]....
.L_33:
        /*00c4*/ 	.word	0x00000bf0


	//----- nvinfo : EIATTR_EXIT_INSTR_OFFSETS
	.align		4
.L_34:
        /*00c8*/ 	.byte	0x04, 0x1c
        /*00ca*/ 	.short	(.L_36 - .L_35)


	//   ....[0]....
.L_35:
        /*00cc*/ 	.word	0x00000c00


	//----- nvinfo : EIATTR_CRS_STACK_SIZE
	.align		4
.L_36:
        /*00d0*/ 	.byte	0x04, 0x1e
        /*00d2*/ 	.short	(.L_38 - .L_37)
.L_37:
        /*00d4*/ 	.word	0x00000000


	//----- nvinfo : EIATTR_CBANK_PARAM_SIZE
	.align		4
.L_38:
        /*00d8*/ 	.byte	0x03, 0x19
        /*00da*/ 	.short	0x0028


	//----- nvinfo : EIATTR_PARAM_CBANK
	.align		4
        /*00dc*/ 	.byte	0x04, 0x0a
        /*00de*/ 	.short	(.L_40 - .L_39)
	.align		4
.L_39:
        /*00e0*/ 	.word	index@(.nv.constant0._Z7computeffffffffff)
        /*00e4*/ 	.short	0x0380
        /*00e6*/ 	.short	0x0028


	//----- nvinfo : EIATTR_SW_WAR
	.align		4
.L_40:
        /*00e8*/ 	.byte	0x04, 0x36
        /*00ea*/ 	.short	(.L_42 - .L_41)
.L_41:
        /*00ec*/ 	.word	0x00000008
.L_42:


//--------------------- .nv.callgraph             --------------------------
	.section	.nv.callgraph,"",@"SHT_CUDA_CALLGRAPH"
	.align	4
	.sectionentsize	8
	.align		4
        /*0000*/ 	.word	0x00000000
	.align		4
        /*0004*/ 	.word	0xffffffff
	.align		4
        /*0008*/ 	.word	index@(_Z7computeffffffffff)
	.align		4
        /*000c*/ 	.word	index@(vprintf)
	.align		4
        /*0010*/ 	.word	0x00000000
	.align		4
        /*0014*/ 	.word	0xfffffffe
	.align		4
        /*0018*/ 	.word	0x00000000
	.align		4
        /*001c*/ 	.word	0xfffffffd
	.align		4
        /*0020*/ 	.word	0x00000000
	.align		4
        /*0024*/ 	.word	0xfffffffc


//--------------------- .nv.constant4             --------------------------
	.section	.nv.constant4,"a",@progbits
	.align	8
	.align		8
.nv.constant4:
        /*0000*/ 	.dword	vprintf
	.align		8
        /*0008*/ 	.dword	$str


//--------------------- .text._Z7computeffffffffff --------------------------
	.section	.text._Z7computeffffffffff,"ax",@progbits
	.align	128
        .global         _Z7computeffffffffff
        .type           _Z7computeffffffffff,@function
        .size           _Z7computeffffffffff,(.L_x_20 - _Z7computeffffffffff)
        .other          _Z7computeffffffffff,@"STO_CUDA_ENTRY STV_DEFAULT"
_Z7computeffffffffff:
.text._Z7computeffffffffff:
[----:B------:R-:W0:Y:S08]  /*0000*/  LDC R1, c[0x0][0x37c] ;  /* 0x0000df00ff017b82 */ /* 0x000e300000000800 */
[----:B------:R-:W1:Y:S01]  /*0010*/  LDC R2, c[0x0][0x388] ;  /* 0x0000e200ff027b82 */ /* 0x000e620000000800 */
[----:B------:R-:W2:Y:S01]  /*0020*/  LDCU UR4, c[0x0][0x2f8] ;  /* 0x00005f00ff0477ac */ /* 0x000ea20008000800 */
[----:B0-----:R-:W-:-:S02]  /*0030*/  VIADD R1, R1, 0xfffffff8 ;  /* 0xfffffff801017836 */ /* 0x001fc40000000000 */
[----:B------:R-:W-:Y:S01]  /*0040*/  HFMA2 R3, -RZ, RZ, 0.380126953125, 14208 ;  /* 0x361572f0ff037431 */ /* 0x000fe200000001ff */
[----:B------:R-:W0:Y:S01]  /*0050*/  LDCU UR6, c[0x0][0x380] ;  /* 0x00007000ff0677ac */ /* 0x000e220008000800 */
[----:B------:R-:W3:Y:S01]  /*0060*/  LDCU UR5, c[0x0][0x2fc] ;  /* 0x00005f80ff0577ac */ /* 0x000ee20008000800 */
[----:B--2---:R-:W-:Y:S01]  /*0070*/  IADD3 R6, P1, PT, R1, UR4, RZ ;  /* 0x0000000401067c10 */ /* 0x004fe2000ff3e0ff */
[----:B0-----:R-:W-:Y:S02]  /*0080*/  IMAD.U32 R0, RZ, RZ, UR6 ;  /* 0x00000006ff007e24 */ /* 0x001fe4000f8e00ff */
[----:B-1----:R-:W-:Y:S01]  /*0090*/  FMUL R2, R2, 1.5575000248103168541e-35 ;  /* 0x05a59f2f02027820 */ /* 0x002fe20000400000 */
[----:B---3--:R-:W-:-:S04]  /*00a0*/  IADD3.X R7, PT, PT, RZ, UR5, RZ, P1, !PT ;  /* 0x00000005ff077c10 */ /* 0x008fc80008ffe4ff */
[----:B------:R-:W-:-:S13]  /*00b0*/  FSETP.GT.AND P0, PT, |R2|, 2.2269632609095424414e-06, PT ;  /* 0x361572f00200780b */ /* 0x000fda0003f04200 */
[----:B------:R-:W-:Y:S05]  /*00c0*/  @P0 BRA `(.L_x_0) ;  /* 0x0000000000e40947 */ /* 0x000fea0003800000 */
[----:B------:R-:W-:-:S05]  /*00d0*/  FMUL R3, |R2|, 8388608 ;  /* 0x4b00000002037820 */ /* 0x000fca0000400200 */
[----:B------:R-:W-:-:S13]  /*00e0*/  FSETP.GE.AND P0, PT, R3, 2.2269632609095424414e-06, PT ;  /* 0x361572f00300780b */ /* 0x000fda0003f06000 */
[----:B------:R-:W-:Y:S05]  /*00f0*/  @!P0 BRA `(.L_x_1) ;  /* 0x0000000000708947 */ /* 0x000fea0003800000 */
[C---:B------:R-:W-:Y:S01]  /*0100*/  FMUL R3, |R2|.reuse, 16777216 ;  /* 0x4b80000002037820 */ /* 0x040fe20000400200 */
[C---:B------:R-:W-:Y:S01]  /*0110*/  FSETP.GEU.AND P0, PT, |R2|.reuse, 1.175494350822287508e-38, PT ;  /* 0x008000000200780b */ /* 0x040fe20003f0e200 */
[----:B------:R-:W-:Y:S02]  /*0120*/  IMAD.MOV.U32 R4, RZ, RZ, 0x361572f0 ;  /* 0x361572f0ff047424 */ /* 0x000fe400078e00ff */
[----:B------:R-:W-:Y:S01]  /*0130*/  FADD R8, |R2|, -RZ ;  /* 0x800000ff02087221 */ /* 0x000fe20000000200 */
[----:B------:R-:W-:Y:S02]  /*0140*/  FSEL R3, R3, |R2|, !P0 ;  /* 0x4000000203037208 */ /* 0x000fe40004000000 */
[----:B------:R-:W-:-:S04]  /*0150*/  FSEL R4, R4, 37.36224365234375, P0 ;  /* 0x421572f004047808 */ /* 0x000fc80000000000 */
[----:B------:R-:W0:Y:S02]  /*0160*/  MUFU.RCP R3, R3 ;  /* 0x0000000300037308 */ /* 0x000e240000001000 */
[----:B0-----:R-:W-:-:S06]  /*0170*/  FMUL R4, R3, R4 ;  /* 0x0000000403047220 */ /* 0x001fcc0000400000 */
[----:B------:R-:W0:Y:S02]  /*0180*/  FRND.TRUNC R9, R4 ;  /* 0x0000000400097307 */ /* 0x000e24000020d000 */
[----:B0-----:R-:W-:-:S05]  /*0190*/  FFMA R5, -|R2|, R9, 2.2269632609095424414e-06 ;  /* 0x361572f002057423 */ /* 0x001fca0000000309 */
[----:B------:R-:W-:-:S13]  /*01a0*/  ISETP.GE.U32.AND P0, PT, R5, R8, PT ;  /* 0x000000080500720c */ /* 0x000fda0003f06070 */
[----:B------:R-:W-:Y:S05]  /*01b0*/  @!P0 BRA `(.L_x_2) ;  /* 0x0000000000388947 */ /* 0x000fea0003800000 */
[----:B------:R-:W-:-:S04]  /*01c0*/  ISETP.GE.U32.AND P0, PT, R5, -0x7fffffff, PT ;  /* 0x800000010500780c */ /* 0x000fc80003f06070 */
[----:B------:R-:W-:-:S09]  /*01d0*/  FSETP.GEU.OR P1, PT, R5, -|R2|, !P0 ;  /* 0xc00000020500720b */ /* 0x000fd2000472e400 */
[----:B------:R-:W-:-:S04]  /*01e0*/  @P0 FADD R3, R9, -1 ;  /* 0xbf80000009030421 */ /* 0x000fc80000000000 */
[----:B------:R-:W-:-:S05]  /*01f0*/  @!P1 FADD R3, R3, -1 ;  /* 0xbf80000003039421 */ /* 0x000fca0000000000 */
[----:B------:R-:W-:Y:S01]  /*0200*/  @P0 MOV R9, R3 ;  /* 0x0000000300090202 */ /* 0x000fe20000000f00 */
[----:B------:R-:W-:Y:S06]  /*0210*/  @P0 BRA `(.L_x_2) ;  /* 0x0000000000200947 */ /* 0x000fec0003800000 */
[----:B------:R-:W-:Y:S01]  /*0220*/  FADD R4, |R2|, |R2| ;  /* 0x4000000202047221 */ /* 0x000fe20000000200 */
[----:B------:R-:W-:-:S04]  /*0230*/  FADD R9, R9, 1 ;  /* 0x3f80000009097421 */ /* 0x000fc80000000000 */
[----:B------:R-:W-:-:S13]  /*0240*/  FSETP.GE.AND P0, PT, R5, R4, PT ;  /* 0x000000040500720b */ /* 0x000fda0003f06000 */
[----:B------:R-:W-:Y:S01]  /*0250*/  @P0 FFMA R5, |R2|, -3, R5 ;  /* 0xc040000002050823 */ /* 0x000fe20000000205 */
[----:B------:R-:W-:-:S04]  /*0260*/  @P0 FADD R3, R9, 1 ;  /* 0x3f80000009030421 */ /* 0x000fc80000000000 */
[----:B------:R-:W-:-:S13]  /*0270*/  FSETP.GE.AND P1, PT, R5, RZ, P0 ;  /* 0x000000ff0500720b */ /* 0x000fda0000726000 */
[----:B------:R-:W-:-:S04]  /*0280*/  @P1 FADD R3, R3, 1 ;  /* 0x3f80000003031421 */ /* 0x000fc80000000000 */
[----:B------:R-:W-:-:S07]  /*0290*/  @P0 IMAD.MOV.U32 R9, RZ, RZ, R3 ;  /* 0x000000ffff090224 */ /* 0x000fce00078e0003 */
.L_x_2:
[----:B------:R-:W-:Y:S01]  /*02a0*/  FFMA R3, -|R2|, R9, 2.2269632609095424414e-06 ;  /* 0x361572f002037423 */ /* 0x000fe20000000309 */
[----:B------:R-:W-:Y:S06]  /*02b0*/  BRA `(.L_x_0) ;  /* 0x0000000000687947 */ /* 0x000fec0003800000 */
.L_x_1:
[----:B------:R-:W-:Y:S01]  /*02c0*/  LOP3.LUT R4, R3, 0xff800000, RZ, 0xc0, !PT ;  /* 0xff80000003047812 */ /* 0x000fe200078ec0ff */
[----:B------:R-:W-:-:S03]  /*02d0*/  HFMA2 R5, -RZ, RZ, 0.255126953125, 14208 ;  /* 0x341572f0ff057431 */ /* 0x000fc600000001ff */
[----:B------:R-:W-:-:S13]  /*02e0*/  ISETP.NE.AND P0, PT, R4, 0x41800000, PT ;  /* 0x418000000400780c */ /* 0x000fda0003f05270 */
[----:B------:R-:W-:Y:S05]  /*02f0*/  @!P0 BRA `(.L_x_3) ;  /* 0x00000000004c8947 */ /* 0x000fea0003800000 */
[----:B------:R-:W-:Y:S01]  /*0300*/  LOP3.LUT R3, R3, 0x7fffff, RZ, 0xc0, !PT ;  /* 0x007fffff03037812 */ /* 0x000fe200078ec0ff */
[----:B------:R-:W-:Y:S01]  /*0310*/  IMAD.MOV.U32 R9, RZ, RZ, 0x3f9572f0 ;  /* 0x3f9572f0ff097424 */ /* 0x000fe200078e00ff */
[----:B------:R-:W-:Y:S02]  /*0320*/  IADD3 R8, PT, PT, -R4, 0x41800000, RZ ;  /* 0x4180000004087810 */ /* 0x000fe40007ffe1ff */
[----:B------:R-:W-:-:S04]  /*0330*/  LOP3.LUT R3, R3, 0x3f800000, RZ, 0xfc, !PT ;  /* 0x3f80000003037812 */ /* 0x000fc800078efcff */
[----:B------:R0:W1:Y:S03]  /*0340*/  MUFU.RCP R5, R3 ;  /* 0x0000000300057308 */ /* 0x0000660000001000 */
.L_x_4:
[----:B------:R-:W-:-:S04]  /*0350*/  VIMNMX.U32 R10, PT, PT, R8, 0xb800000, PT ;  /* 0x0b800000080a7848 */ /* 0x000fc80003fe0000 */
[----:B------:R-:W-:Y:S01]  /*0360*/  IADD3 R12, PT, PT, R10, R9, RZ ;  /* 0x000000090a0c7210 */ /* 0x000fe20007ffe0ff */
[----:B------:R-:W-:-:S04]  /*0370*/  IMAD.IADD R8, R8, 0x1, -R10 ;  /* 0x0000000108087824 */ /* 0x000fc800078e0a0a */
[----:B-1----:R-:W-:Y:S01]  /*0380*/  FMUL R14, R5, R12 ;  /* 0x0000000c050e7220 */ /* 0x002fe20000400000 */
[----:B------:R-:W-:-:S03]  /*0390*/  ISETP.NE.AND P1, PT, R8, RZ, PT ;  /* 0x000000ff0800720c */ /* 0x000fc60003f25270 */
[----:B------:R-:W-:-:S04]  /*03a0*/  FFMA R9, -R3, R14, R12 ;  /* 0x0000000e03097223 */ /* 0x000fc8000000010c */
[----:B------:R-:W-:-:S04]  /*03b0*/  FFMA R9, R5, R9, R14 ;  /* 0x0000000905097223 */ /* 0x000fc8000000000e */
[----:B------:R-:W-:-:S04]  /*03c0*/  FFMA R14, -R3, R9, R12 ;  /* 0x00000009030e7223 */ /* 0x000fc8000000010c */
[----:B------:R-:W-:-:S06]  /*03d0*/  FFMA.RZ R14, R5, R14, R9 ;  /* 0x0000000e050e7223 */ /* 0x000fcc000000c009 */
[----:B------:R-:W1:Y:S02]  /*03e0*/  FRND.TRUNC R14, R14 ;  /* 0x0000000e000e7307 */ /* 0x000e64000020d000 */
[----:B-1----:R-:W-:-:S05]  /*03f0*/  FFMA R9, -R3, R14, R12 ;  /* 0x0000000e03097223 */ /* 0x002fca000000010c */
[----:B------:R-:W-:-:S13]  /*0400*/  ISETP.NE.AND P0, PT, R9, RZ, PT ;  /* 0x000000ff0900720c */ /* 0x000fda0003f05270 */
[----:B------:R-:W-:Y:S05]  /*0410*/  @P0 BRA P1, `(.L_x_4) ;  /* 0xfffffffc00cc0947 */ /* 0x000fea000083ffff */
[----:B------:R-:W-:-:S07]  /*0420*/  FMUL R5, R9, 1.1920928955078125e-07 ;  /* 0x3400000009057820 */ /* 0x000fce0000400000 */
.L_x_3:
[----:B------:R-:W-:-:S04]  /*0430*/  FSETP.GT.AND P0, PT, |R2|, RZ, PT ;  /* 0x000000ff0200720b */ /* 0x000fc80003f04200 */
[----:B------:R-:W-:-:S05]  /*0440*/  FSEL R4, R4, +QNAN , P0 ;  /* 0x7fffffff04047808 */ /* 0x000fca0000000000 */
[----:B0-----:R-:W-:-:S07]  /*0450*/  FMUL R3, R4, R5 ;  /* 0x0000000504037220 */ /* 0x001fce0000400000 */
.L_x_0:
[----:B------:R-:W-:-:S04]  /*0460*/  FSETP.NAN.AND P0, PT, |R3|, |R3|, PT ;  /* 0x400000030300720b */ /* 0x000fc80003f08200 */
[----:B------:R-:W-:-:S04]  /*0470*/  FSEL R3, R3, |R3|, P0 ;  /* 0x4000000303037208 */ /* 0x000fc80000000000 */
[----:B------:R-:W0:Y:S08]  /*0480*/  MUFU.RCP R2, R3 ;  /* 0x0000000300027308 */ /* 0x000e300000001000 */
[----:B------:R-:W1:Y:S01]  /*0490*/  FCHK P0, RZ, R3 ;  /* 0x00000003ff007302 */ /* 0x000e620000000000 */
[----:B0-----:R-:W-:-:S04]  /*04a0*/  FFMA R5, -R3, R2, 1 ;  /* 0x3f80000003057423 */ /* 0x001fc80000000102 */
[----:B------:R-:W-:-:S04]  /*04b0*/  FFMA R5, R2, R5, R2 ;  /* 0x0000000502057223 */ /* 0x000fc80000000002 */
[----:B------:R-:W-:-:S04]  /*04c0*/  FFMA R2, RZ, R5, RZ ;  /* 0x00000005ff027223 */ /* 0x000fc800000000ff */
[----:B------:R-:W-:-:S04]  /*04d0*/  FFMA R4, -R3, R2, RZ ;  /* 0x0000000203047223 */ /* 0x000fc800000001ff */
[----:B------:R-:W-:Y:S01]  /*04e0*/  FFMA R2, R5, R4, R2 ;  /* 0x0000000405027223 */ /* 0x000fe20000000002 */
[----:B-1----:R-:W-:Y:S06]  /*04f0*/  @!P0 BRA `(.L_x_5) ;  /* 0x00000000000c8947 */ /* 0x002fec0003800000 */
[----:B------:R-:W-:Y:S02]  /*0500*/  MOV R2, RZ ;  /* 0x000000ff00027202 */ /* 0x000fe40000000f00 */
[----:B------:R-:W-:-:S07]  /*0510*/  MOV R4, 0x530 ;  /* 0x0000053000047802 */ /* 0x000fce0000000f00 */
[----:B------:R-:W-:Y:S05]  /*0520*/  CALL.REL.NOINC `($__internal_0_$__cuda_sm3x_div_rn_noftz_f32_slowpath) ;  /* 0x0000000400b87944 */ /* 0x000fea0003c00000 */
.L_x_5:
[----:B------:R-:W0:Y:S01]  /*0530*/  LDCU.64 UR4, c[0x0][0x380] ;  /* 0x00007000ff0477ac */ /* 0x000e220008000a00 */
[----:B------:R-:W-:Y:S01]  /*0540*/  FADD R2, R2, 1.6311114124740870706e-42 ;  /* 0x0000048c02027421 */ /* 0x000fe20000000000 */
[----:B------:R-:W-:Y:S02]  /*0550*/  IMAD.MOV.U32 R4, RZ, RZ, 0x42fc0000 ;  /* 0x42fc0000ff047424 */ /* 0x000fe400078e00ff */
[----:B------:R-:W-:Y:S02]  /*0560*/  IMAD.MOV.U32 R10, RZ, RZ, 0x363d0ada ;  /* 0x363d0adaff0a7424 */ /* 0x000fe400078e00ff */
[----:B0-----:R-:W-:-:S04]  /*0570*/  FADD R2, -R2, UR5 ;  /* 0x0000000502027e21 */ /* 0x001fc80008000100 */
[C---:B------:R-:W-:Y:S01]  /*0580*/  FMUL R3, |R2|.reuse, 1.4426950216293334961 ;  /* 0x3fb8aa3b02037820 */ /* 0x040fe20000400200 */
[----:B------:R-:W-:-:S04]  /*0590*/  FMUL R9, R2, R2 ;  /* 0x0000000202097220 */ /* 0x000fc80000400000 */
[C---:B------:R-:W-:Y:S01]  /*05a0*/  FFMA R10, R9.reuse, R10, 0.00019836159481201320887 ;  /* 0x394fff49090a7423 */ /* 0x040fe2000000000a */
[----:B------:R-:W0:Y:S03]  /*05b0*/  FRND.TRUNC R3, R3 ;  /* 0x0000000300037307 */ /* 0x000e26000020d000 */
[----:B------:R-:W-:-:S04]  /*05c0*/  FFMA R10, R9, R10, 0.0083333496004343032837 ;  /* 0x3c08889a090a7423 */ /* 0x000fc8000000000a */
[----:B------:R-:W-:-:S04]  /*05d0*/  FFMA R10, R9, R10, 0.16666667163372039795 ;  /* 0x3e2aaaab090a7423 */ /* 0x000fc8000000000a */
[----:B------:R-:W-:Y:S01]  /*05e0*/  FMUL R9, R9, R10 ;  /* 0x0000000a09097220 */ /* 0x000fe20000400000 */
[----:B0-----:R-:W-:Y:S02]  /*05f0*/  FSETP.GT.AND P0, PT, |R3|, 126, PT ;  /* 0x42fc00000300780b */ /* 0x001fe40003f04200 */
[----:B------:R-:W-:-:S04]  /*0600*/  LOP3.LUT R4, R4, 0x80000000, R3, 0xb8, !PT ;  /* 0x8000000004047812 */ /* 0x000fc800078eb803 */
[----:B------:R-:W-:Y:S02]  /*0610*/  FSEL R5, R4, R3, P0 ;  /* 0x0000000304057208 */ /* 0x000fe40000000000 */
[----:B------:R-:W-:-:S03]  /*0620*/  FSETP.GE.AND P0, PT, |R2|, 1, PT ;  /* 0x3f8000000200780b */ /* 0x000fc60003f06200 */
[----:B------:R-:W-:-:S04]  /*0630*/  FFMA R4, R5, -0.69314718246459960938, |R2| ;  /* 0xbf31721805047823 */ /* 0x000fc80000000402 */
[C---:B------:R-:W-:Y:S01]  /*0640*/  FFMA R4, R5.reuse, 1.9046542121259335545e-09, R4 ;  /* 0x3102e30805047823 */ /* 0x040fe20000000004 */
[----:B------:R-:W-:-:S03]  /*0650*/  FADD R5, R5, 12583037 ;  /* 0x4b40007d05057421 */ /* 0x000fc60000000000 */
[----:B------:R-:W-:Y:S02]  /*0660*/  FMUL R4, R4, 1.4426950216293334961 ;  /* 0x3fb8aa3b04047820 */ /* 0x000fe40000400000 */
[----:B------:R-:W-:-:S04]  /*0670*/  SHF.L.U32 R5, R5, 0x17, RZ ;  /* 0x0000001705057819 */ /* 0x000fc800000006ff */
[----:B------:R-:W0:Y:S02]  /*0680*/  MUFU.EX2 R4, R4 ;  /* 0x0000000400047308 */ /* 0x000e240000000800 */
[----:B0-----:R-:W-:-:S06]  /*0690*/  FMUL R5, R5, R4 ;  /* 0x0000000405057220 */ /* 0x001fcc0000400000 */
[----:B------:R-:W0:Y:S02]  /*06a0*/  MUFU.RCP R8, R5 ;  /* 0x0000000500087308 */ /* 0x000e240000001000 */
[----:B0-----:R-:W-:-:S04]  /*06b0*/  FMUL.FTZ R8, R8, -0.125 ;  /* 0xbe00000008087820 */ /* 0x001fc80000410000 */
[----:B------:R-:W-:-:S05]  /*06c0*/  FFMA R3, R5, 2, R8 ;  /* 0x4000000005037823 */ /* 0x000fca0000000008 */
[--C-:B------:R-:W-:Y:S01]  /*06d0*/  LOP3.LUT R3, R3, 0x80000000, R2.reuse, 0xb8, !PT ;  /* 0x8000000003037812 */ /* 0x100fe200078eb802 */
[----:B------:R-:W-:-:S04]  /*06e0*/  @!P0 FFMA R3, R2, R9, R2 ;  /* 0x0000000902038223 */ /* 0x000fc80000000002 */
[----:B------:R-:W-:-:S05]  /*06f0*/  FMUL R3, RZ, -R3 ;  /* 0x80000003ff037220 */ /* 0x000fca0000400000 */
[----:B------:R-:W-:-:S13]  /*0700*/  FSETP.GEU.AND P0, PT, R3, UR4, PT ;  /* 0x0000000403007c0b */ /* 0x000fda000bf0e000 */
[----:B------:R-:W-:Y:S05]  /*0710*/  @P0 BRA `(.L_x_6) ;  /* 0x0000000400140947 */ /* 0x000fea0003800000 */
[----:B------:R-:W0:Y:S02]  /*0720*/  LDC.64 R8, c[0x0][0x390] ;  /* 0x0000e400ff087b82 */ /* 0x000e240000000a00 */
[----:B0-----:R-:W0:Y:S08]  /*0730*/  MUFU.RCP R2, R9 ;  /* 0x0000000900027308 */ /* 0x001e300000001000 */
[----:B------:R-:W1:Y:S01]  /*0740*/  FCHK P0, R8, R9 ;  /* 0x0000000908007302 */ /* 0x000e620000000000 */
[----:B0-----:R-:W-:-:S04]  /*0750*/  FFMA R3, R2, -R9, 1 ;  /* 0x3f80000002037423 */ /* 0x001fc80000000809 */
[----:B------:R-:W-:-:S04]  /*0760*/  FFMA R3, R2, R3, R2 ;  /* 0x0000000302037223 */ /* 0x000fc80000000002 */
[----:B------:R-:W-:-:S04]  /*0770*/  FFMA R5, R3, R8, RZ ;  /* 0x0000000803057223 */ /* 0x000fc800000000ff */
[----:B------:R-:W-:-:S04]  /*0780*/  FFMA R2, R5, -R9, R8 ;  /* 0x8000000905027223 */ /* 0x000fc80000000008 */
[----:B------:R-:W-:Y:S01]  /*0790*/  FFMA R2, R3, R2, R5 ;  /* 0x0000000203027223 */ /* 0x000fe20000000005 */
[----:B-1----:R-:W-:Y:S06]  /*07a0*/  @!P0 BRA `(.L_x_7) ;  /* 0x0000000000108947 */ /* 0x002fec0003800000 */
[----:B------:R-:W0:Y:S01]  /*07b0*/  LDC R2, c[0x0][0x390] ;  /* 0x0000e400ff027b82 */ /* 0x000e220000000800 */
[----:B------:R-:W-:-:S07]  /*07c0*/  MOV R4, 0x7f0 ;  /* 0x000007f000047802 */ /* 0x000fce0000000f00 */
[----:B------:R-:W1:Y:S02]  /*07d0*/  LDC R3, c[0x0][0x394] ;  /* 0x0000e500ff037b82 */ /* 0x000e640000000800 */
[----:B01----:R-:W-:Y:S05]  /*07e0*/  CALL.REL.NOINC `($__internal_0_$__cuda_sm3x_div_rn_noftz_f32_slowpath) ;  /* 0x0000000400087944 */ /* 0x003fea0003c00000 */
.L_x_7:
[----:B------:R-:W0:Y:S01]  /*07f0*/  LDCU UR4, c[0x0][0x38c] ;  /* 0x00007180ff0477ac */ /* 0x000e220008000800 */
[----:B------:R-:W1:Y:S01]  /*0800*/  LDCU UR5, c[0x0][0x380] ;  /* 0x00007000ff0577ac */ /* 0x000e620008000800 */
[----:B0-----:R-:W-:-:S05]  /*0810*/  FADD R2, R2, UR4 ;  /* 0x0000000402027e21 */ /* 0x001fca0008000000 */
[----:B-1----:R-:W-:-:S13]  /*0820*/  FSETP.GTU.AND P0, PT, R2, UR5, PT ;  /* 0x0000000502007c0b */ /* 0x002fda000bf0c000 */
        /* <DEDUP_REMOVED lines=14> */
[----:B------:R-:W-:-:S07]  /*0910*/  MOV R0, R2 ;  /* 0x0000000200007202 */ /* 0x000fce0000000f00 */
.L_x_8:
[----:B------:R-:W0:Y:S01]  /*0920*/  LDCU.64 UR4, c[0x0][0x398] ;  /* 0x00007300ff0477ac */ /* 0x000e220008000a00 */
[----:B------:R-:W-:Y:S02]  /*0930*/  IMAD.MOV.U32 R5, RZ, RZ, 0x3b2090aa ;  /* 0x3b2090aaff057424 */ /* 0x000fe400078e00ff */
[----:B------:R-:W-:Y:S02]  /*0940*/  HFMA2 R4, -RZ, RZ, 1.857421875, -1409 ;  /* 0x3f6ee581ff047431 */ /* 0x000fe400000001ff */
[----:B0-----:R-:W-:-:S04]  /*0950*/  FADD R0, -R0, UR5 ;  /* 0x0000000500007e21 */ /* 0x001fc80008000100 */
[----:B------:R-:W0:Y:S01]  /*0960*/  MUFU.RCP R3, |R0| ;  /* 0x4000000000037308 */ /* 0x000e220000001000 */
[----:B------:R-:W-:-:S04]  /*0970*/  FSETP.GT.AND P0, PT, |R0|, 1, PT ;  /* 0x3f8000000000780b */ /* 0x000fc80003f04200 */
[----:B0-----:R-:W-:-:S05]  /*0980*/  FSEL R3, R3, |R0|, P0 ;  /* 0x4000000003037208 */ /* 0x001fca0000000000 */
[----:B------:R-:W-:-:S04]  /*0990*/  FMUL R2, R3, R3 ;  /* 0x0000000303027220 */ /* 0x000fc80000400000 */
[----:B------:R-:W-:-:S04]  /*09a0*/  FFMA R5, R2, R5, -0.014396979473531246185 ;  /* 0xbc6be14f02057423 */ /* 0x000fc80000000005 */
[----:B------:R-:W-:-:S04]  /*09b0*/  FFMA R5, R2, R5, 0.039849750697612762451 ;  /* 0x3d23397e02057423 */ /* 0x000fc80000000005 */
[----:B------:R-:W-:-:S04]  /*09c0*/  FFMA R5, R2, R5, -0.072529748082160949707 ;  /* 0xbd948a7a02057423 */ /* 0x000fc80000000005 */
[----:B------:R-:W-:-:S04]  /*09d0*/  FFMA R5, R2, R5, 0.10518480092287063599 ;  /* 0x3dd76b2102057423 */ /* 0x000fc80000000005 */
[----:B------:R-:W-:-:S04]  /*09e0*/  FFMA R5, R2, R5, -0.14171802997589111328 ;  /* 0xbe111e8802057423 */ /* 0x000fc80000000005 */
[----:B------:R-:W-:-:S04]  /*09f0*/  FFMA R5, R2, R5, 0.19988775253295898438 ;  /* 0x3e4caf6002057423 */ /* 0x000fc80000000005 */
[----:B------:R-:W-:-:S04]  /*0a00*/  FFMA R5, R2, R5, -0.33332940936088562012 ;  /* 0xbeaaaa2702057423 */ /* 0x000fc80000000005 */
[----:B------:R-:W-:Y:S01]  /*0a10*/  FMUL R2, R2, R5 ;  /* 0x0000000502027220 */ /* 0x000fe20000400000 */
[----:B------:R-:W-:-:S03]  /*0a20*/  IMAD.U32 R5, RZ, RZ, UR4 ;  /* 0x00000004ff057e24 */ /* 0x000fc6000f8e00ff */
[----:B------:R-:W-:-:S04]  /*0a30*/  FFMA R3, R3, R2, R3 ;  /* 0x0000000203037223 */ /* 0x000fc80000000003 */
[----:B------:R-:W-:Y:S01]  /*0a40*/  @P0 FFMA R3, R4, 1.6832555532455444336, -R3 ;  /* 0x3fd774eb04030823 */ /* 0x000fe20000000803 */
[----:B------:R-:W-:-:S04]  /*0a50*/  FSETP.NAN.AND P0, PT, |R0|, |R0|, PT ;  /* 0x400000000000720b */ /* 0x000fc80003f08200 */
[----:B------:R-:W-:-:S04]  /*0a60*/  LOP3.LUT R0, R3, 0x80000000, R0, 0xb8, !PT ;  /* 0x8000000003007812 */ /* 0x000fc800078eb800 */
[----:B------:R-:W-:-:S04]  /*0a70*/  FSEL R4, R0, R3, !P0 ;  /* 0x0000000300047208 */ /* 0x000fc80004000000 */
[----:B------:R-:W0:Y:S08]  /*0a80*/  MUFU.RCP R0, R4 ;  /* 0x0000000400007308 */ /* 0x000e300000001000 */
[----:B------:R-:W1:Y:S01]  /*0a90*/  FCHK P0, R5, R4 ;  /* 0x0000000405007302 */ /* 0x000e620000000000 */
[----:B0-----:R-:W-:-:S04]  /*0aa0*/  FFMA R3, -R4, R0, 1 ;  /* 0x3f80000004037423 */ /* 0x001fc80000000100 */
[----:B------:R-:W-:-:S04]  /*0ab0*/  FFMA R0, R0, R3, R0 ;  /* 0x0000000300007223 */ /* 0x000fc80000000000 */
[----:B------:R-:W-:-:S04]  /*0ac0*/  FFMA R3, R0, UR4, RZ ;  /* 0x0000000400037c23 */ /* 0x000fc800080000ff */
[----:B------:R-:W-:-:S04]  /*0ad0*/  FFMA R2, -R4, R3, UR4 ;  /* 0x0000000404027e23 */ /* 0x000fc80008000103 */
[----:B------:R-:W-:Y:S01]  /*0ae0*/  FFMA R0, R0, R2, R3 ;  /* 0x0000000200007223 */ /* 0x000fe20000000003 */
[----:B-1----:R-:W-:Y:S06]  /*0af0*/  @!P0 BRA `(.L_x_9) ;  /* 0x0000000000148947 */ /* 0x002fec0003800000 */
[----:B------:R-:W0:Y:S01]  /*0b00*/  LDC R2, c[0x0][0x398] ;  /* 0x0000e600ff027b82 */ /* 0x000e220000000800 */
[----:B------:R-:W-:Y:S02]  /*0b10*/  MOV R3, R4 ;  /* 0x0000000400037202 */ /* 0x000fe40000000f00 */
[----:B------:R-:W-:-:S07]  /*0b20*/  MOV R4, 0xb40 ;  /* 0x00000b4000047802 */ /* 0x000fce0000000f00 */
[----:B0-----:R-:W-:Y:S05]  /*0b30*/  CALL.REL.NOINC `($__internal_0_$__cuda_sm3x_div_rn_noftz_f32_slowpath) ;  /* 0x0000000000347944 */ /* 0x001fea0003c00000 */
[----:B------:R-:W-:-:S07]  /*0b40*/  IMAD.MOV.U32 R0, RZ, RZ, R2 ;  /* 0x000000ffff007224 */ /* 0x000fce00078e0002 */
.L_x_9:
[----:B------:R-:W0:Y:S02]  /*0b50*/  LDCU UR4, c[0x0][0x380] ;  /* 0x00007000ff0477ac */ /* 0x000e240008000800 */
[----:B0-----:R-:W-:-:S07]  /*0b60*/  FADD R0, R0, UR4 ;  /* 0x0000000400007e21 */ /* 0x001fce0008000000 */
.L_x_6:
[----:B------:R-:W0:Y:S01]  /*0b70*/  F2F.F64.F32 R2, R0 ;  /* 0x0000000000027310 */ /* 0x000e220000201800 */
[----:B------:R-:W-:Y:S01]  /*0b80*/  MOV R8, 0x0 ;  /* 0x0000000000087802 */ /* 0x000fe20000000f00 */
[----:B------:R-:W1:Y:S05]  /*0b90*/  LDCU.64 UR4, c[0x4][0x8] ;  /* 0x01000100ff0477ac */ /* 0x000e6a0008000a00 */
[----:B------:R-:W2:Y:S01]  /*0ba0*/  LDC.64 R8, c[0x4][R8] ;  /* 0x0100000008087b82 */ /* 0x000ea20000000a00 */
[----:B0-----:R0:W-:Y:S01]  /*0bb0*/  STL.64 [R1], R2 ;  /* 0x0000000201007387 */ /* 0x0011e20000100a00 */
[----:B-1----:R-:W-:Y:S01]  /*0bc0*/  MOV R4, UR4 ;  /* 0x0000000400047c02 */ /* 0x002fe20008000f00 */
[----:B------:R-:W-:-:S07]  /*0bd0*/  IMAD.U32 R5, RZ, RZ, UR5 ;  /* 0x00000005ff057e24 */ /* 0x000fce000f8e00ff */
[----:B------:R-:W-:-:S07]  /*0be0*/  LEPC R20, `(.L_x_10) ;  /* 0x000000001014794e */ /* 0x000fce0000000000 */
[----:B0-2---:R-:W-:Y:S05]  /*0bf0*/  CALL.ABS.NOINC R8 ;  /* 0x0000000008007343 */ /* 0x005fea0003c00000 */
.L_x_10:
[----:B------:R-:W-:Y:S05]  /*0c00*/  EXIT ;  /* 0x000000000000794d */ /* 0x000fea0003800000 */
        .weak           $__internal_0_$__cuda_sm3x_div_rn_noftz_f32_slowpath
        .type           $__internal_0_$__cuda_sm3x_div_rn_noftz_f32_slowpath,@function
        .size           $__internal_0_$__cuda_sm3x_div_rn_noftz_f32_slowpath,(.L_x_20 - $__internal_0_$__cuda_sm3x_div_rn_noftz_f32_slowpath)
$__internal_0_$__cuda_sm3x_div_rn_noftz_f32_slowpath:
[----:B------:R-:W-:Y:S02]  /*0c10*/  SHF.R.U32.HI R8, RZ, 0x17, R3 ;  /* 0x00000017ff087819 */ /* 0x000fe40000011603 */
[----:B------:R-:W-:Y:S02]  /*0c20*/  SHF.R.U32.HI R5, RZ, 0x17, R2 ;  /* 0x00000017ff057819 */ /* 0x000fe40000011602 */
[----:B------:R-:W-:Y:S02]  /*0c30*/  LOP3.LUT R12, R8, 0xff, RZ, 0xc0, !PT ;  /* 0x000000ff080c7812 */ /* 0x000fe400078ec0ff */
[----:B------:R-:W-:Y:S02]  /*0c40*/  LOP3.LUT R10, R5, 0xff, RZ, 0xc0, !PT ;  /* 0x000000ff050a7812 */ /* 0x000fe400078ec0ff */
[----:B------:R-:W-:-:S03]  /*0c50*/  IADD3 R9, PT, PT, R12, -0x1, RZ ;  /* 0xffffffff0c097810 */ /* 0x000fc60007ffe0ff */
[----:B------:R-:W-:Y:S01]  /*0c60*/  VIADD R8, R10, 0xffffffff ;  /* 0xffffffff0a087836 */ /* 0x000fe20000000000 */
[----:B------:R-:W-:-:S04]  /*0c70*/  ISETP.GT.U32.AND P0, PT, R9, 0xfd, PT ;  /* 0x000000fd0900780c */ /* 0x000fc80003f04070 */
[----:B------:R-:W-:-:S13]  /*0c80*/  ISETP.GT.U32.OR P0, PT, R8, 0xfd, P0 ;  /* 0x000000fd0800780c */ /* 0x000fda0000704470 */
[----:B------:R-:W-:Y:S01]  /*0c90*/  @!P0 MOV R5, RZ ;  /* 0x000000ff00058202 */ /* 0x000fe20000000f00 */
[----:B------:R-:W-:Y:S06]  /*0ca0*/  @!P0 BRA `(.L_x_11) ;  /* 0x00000000005c8947 */ /* 0x000fec0003800000 */
[----:B------:R-:W-:Y:S02]  /*0cb0*/  FSETP.GTU.FTZ.AND P0, PT, |R2|, +INF , PT ;  /* 0x7f8000000200780b */ /* 0x000fe40003f1c200 */
[----:B------:R-:W-:-:S04]  /*0cc0*/  FSETP.GTU.FTZ.AND P1, PT, |R3|, +INF , PT ;  /* 0x7f8000000300780b */ /* 0x000fc80003f3c200 */
[----:B------:R-:W-:-:S13]  /*0cd0*/  PLOP3.LUT P0, PT, P0, P1, PT, 0xf8, 0x8f ;  /* 0x00000000008f781c */ /* 0x000fda0000703f70 */
[----:B------:R-:W-:Y:S05]  /*0ce0*/  @P0 BRA `(.L_x_12) ;  /* 0x0000000400440947 */ /* 0x000fea0003800000 */
[----:B------:R-:W-:-:S13]  /*0cf0*/  LOP3.LUT P0, RZ, R3, 0x7fffffff, R2, 0xc8, !PT ;  /* 0x7fffffff03ff7812 */ /* 0x000fda000780c802 */
[----:B------:R-:W-:Y:S05]  /*0d00*/  @!P0 BRA `(.L_x_13) ;  /* 0x0000000400348947 */ /* 0x000fea0003800000 */
[C---:B------:R-:W-:Y:S02]  /*0d10*/  FSETP.NEU.FTZ.AND P2, PT, |R2|.reuse, +INF , PT ;  /* 0x7f8000000200780b */ /* 0x040fe40003f5d200 */
[----:B------:R-:W-:Y:S02]  /*0d20*/  FSETP.NEU.FTZ.AND P1, PT, |R3|, +INF , PT ;  /* 0x7f8000000300780b */ /* 0x000fe40003f3d200 */
[----:B------:R-:W-:-:S11]  /*0d30*/  FSETP.NEU.FTZ.AND P0, PT, |R2|, +INF , PT ;  /* 0x7f8000000200780b */ /* 0x000fd60003f1d200 */
[----:B------:R-:W-:Y:S05]  /*0d40*/  @!P1 BRA !P2, `(.L_x_13) ;  /* 0x0000000400249947 */ /* 0x000fea0005000000 */
[----:B------:R-:W-:-:S04]  /*0d50*/  LOP3.LUT P2, RZ, R2, 0x7fffffff, RZ, 0xc0, !PT ;  /* 0x7fffffff02ff7812 */ /* 0x000fc8000784c0ff */
[----:B------:R-:W-:-:S13]  /*0d60*/  PLOP3.LUT P1, PT, P1, P2, PT, 0x2f, 0xf2 ;  /* 0x0000000000f2781c */ /* 0x000fda0000f24577 */
[----:B------:R-:W-:Y:S05]  /*0d70*/  @P1 BRA `(.L_x_14) ;  /* 0x0000000400101947 */ /* 0x000fea0003800000 */
[----:B------:R-:W-:-:S04]  /*0d80*/  LOP3.LUT P1, RZ, R3, 0x7fffffff, RZ, 0xc0, !PT ;  /* 0x7fffffff03ff7812 */ /* 0x000fc8000782c0ff */
[----:B------:R-:W-:-:S13]  /*0d90*/  PLOP3.LUT P0, PT, P0, P1, PT, 0x2f, 0xf2 ;  /* 0x0000000000f2781c */ /* 0x000fda0000702577 */
[----:B------:R-:W-:Y:S05]  /*0da0*/  @P0 BRA `(.L_x_15) ;  /* 0x0000000000f80947 */ /* 0x000fea0003800000 */
[----:B------:R-:W-:Y:S02]  /*0db0*/  ISETP.GE.AND P0, PT, R8, RZ, PT ;  /* 0x000000ff0800720c */ /* 0x000fe40003f06270 */
[----:B------:R-:W-:-:S11]  /*0dc0*/  ISETP.GE.AND P1, PT, R9, RZ, PT ;  /* 0x000000ff0900720c */ /* 0x000fd60003f26270 */
[----:B------:R-:W-:Y:S01]  /*0dd0*/  @P0 IMAD.MOV.U32 R5, RZ, RZ, RZ ;  /* 0x000000ffff050224 */ /* 0x000fe200078e00ff */
[----:B------:R-:W-:Y:S01]  /*0de0*/  @!P0 MOV R5, 0xffffffc0 ;  /* 0xffffffc000058802 */ /* 0x000fe20000000f00 */
[----:B------:R-:W-:Y:S01]  /*0df0*/  @!P0 FFMA R2, R2, 1.84467440737095516160e+19, RZ ;  /* 0x5f80000002028823 */ /* 0x000fe200000000ff */
[----:B------:R-:W-:-:S03]  /*0e00*/  @!P1 FFMA R3, R3, 1.84467440737095516160e+19, RZ ;  /* 0x5f80000003039823 */ /* 0x000fc600000000ff */
[----:B------:R-:W-:-:S07]  /*0e10*/  @!P1 VIADD R5, R5, 0x40 ;  /* 0x0000004005059836 */ /* 0x000fce0000000000 */
.L_x_11:
[----:B------:R-:W-:-:S04]  /*0e20*/  LEA R8, R12, 0xc0800000, 0x17 ;  /* 0xc08000000c087811 */ /* 0x000fc800078eb8ff */
[----:B------:R-:W-:Y:S01]  /*0e30*/  IADD3 R8, PT, PT, -R8, R3, RZ ;  /* 0x0000000308087210 */ /* 0x000fe20007ffe1ff */
[----:B------:R-:W-:-:S03]  /*0e40*/  VIADD R3, R10, 0xffffff81 ;  /* 0xffffff810a037836 */ /* 0x000fc60000000000 */
[----:B------:R0:W1:Y:S01]  /*0e50*/  MUFU.RCP R9, R8 ;  /* 0x0000000800097308 */ /* 0x0000620000001000 */
[----:B------:R-:W-:Y:S01]  /*0e60*/  FADD.FTZ R11, -R8, -RZ ;  /* 0x800000ff080b7221 */ /* 0x000fe20000010100 */
[C---:B------:R-:W-:Y:S01]  /*0e70*/  IMAD R2, R3.reuse, -0x800000, R2 ;  /* 0xff80000003027824 */ /* 0x040fe200078e0202 */
[----:B0-----:R-:W-:-:S04]  /*0e80*/  IADD3 R8, PT, PT, R3, 0x7f, -R12 ;  /* 0x0000007f03087810 */ /* 0x001fc80007ffe80c */
[----:B------:R-:W-:Y:S01]  /*0e90*/  IADD3 R8, PT, PT, R8, R5, RZ ;  /* 0x0000000508087210 */ /* 0x000fe20007ffe0ff */
[----:B-1----:R-:W-:-:S04]  /*0ea0*/  FFMA R10, R9, R11, 1 ;  /* 0x3f800000090a7423 */ /* 0x002fc8000000000b */
[----:B------:R-:W-:-:S04]  /*0eb0*/  FFMA R14, R9, R10, R9 ;  /* 0x0000000a090e7223 */ /* 0x000fc80000000009 */
[----:B------:R-:W-:-:S04]  /*0ec0*/  FFMA R9, R2, R14, RZ ;  /* 0x0000000e02097223 */ /* 0x000fc800000000ff */
[----:B------:R-:W-:-:S04]  /*0ed0*/  FFMA R10, R11, R9, R2 ;  /* 0x000000090b0a7223 */ /* 0x000fc80000000002 */
[----:B------:R-:W-:-:S04]  /*0ee0*/  FFMA R9, R14, R10, R9 ;  /* 0x0000000a0e097223 */ /* 0x000fc80000000009 */
[----:B------:R-:W-:-:S04]  /*0ef0*/  FFMA R10, R11, R9, R2 ;  /* 0x000000090b0a7223 */ /* 0x000fc80000000002 */
[----:B------:R-:W-:-:S05]  /*0f00*/  FFMA R2, R14, R10, R9 ;  /* 0x0000000a0e027223 */ /* 0x000fca0000000009 */
[----:B------:R-:W-:-:S04]  /*0f10*/  SHF.R.U32.HI R3, RZ, 0x17, R2 ;  /* 0x00000017ff037819 */ /* 0x000fc80000011602 */
[----:B------:R-:W-:-:S05]  /*0f20*/  LOP3.LUT R3, R3, 0xff, RZ, 0xc0, !PT ;  /* 0x000000ff03037812 */ /* 0x000fca00078ec0ff */
[----:B------:R-:W-:-:S05]  /*0f30*/  IMAD.IADD R11, R3, 0x1, R8 ;  /* 0x00000001030b7824 */ /* 0x000fca00078e0208 */
[----:B------:R-:W-:-:S04]  /*0f40*/  IADD3 R3, PT, PT, R11, -0x1, RZ ;  /* 0xffffffff0b037810 */ /* 0x000fc80007ffe0ff */
[----:B------:R-:W-:-:S13]  /*0f50*/  ISETP.GE.U32.AND P0, PT, R3, 0xfe, PT ;  /* 0x000000fe0300780c */ /* 0x000fda0003f06070 */
[----:B------:R-:W-:Y:S05]  /*0f60*/  @!P0 BRA `(.L_x_16) ;  /* 0x0000000000808947 */ /* 0x000fea0003800000 */
[----:B------:R-:W-:-:S13]  /*0f70*/  ISETP.GT.AND P0, PT, R11, 0xfe, PT ;  /* 0x000000fe0b00780c */ /* 0x000fda0003f04270 */
[----:B------:R-:W-:Y:S05]  /*0f80*/  @P0 BRA `(.L_x_17) ;  /* 0x00000000006c0947 */ /* 0x000fea0003800000 */
[----:B------:R-:W-:-:S13]  /*0f90*/  ISETP.GE.AND P0, PT, R11, 0x1, PT ;  /* 0x000000010b00780c */ /* 0x000fda0003f06270 */
[----:B------:R-:W-:Y:S05]  /*0fa0*/  @P0 BRA `(.L_x_18) ;  /* 0x0000000000980947 */ /* 0x000fea0003800000 */
[----:B------:R-:W-:Y:S02]  /*0fb0*/  ISETP.GE.AND P0, PT, R11, -0x18, PT ;  /* 0xffffffe80b00780c */ /* 0x000fe40003f06270 */
[----:B------:R-:W-:-:S11]  /*0fc0*/  LOP3.LUT R2, R2, 0x80000000, RZ, 0xc0, !PT ;  /* 0x8000000002027812 */ /* 0x000fd600078ec0ff */
[----:B------:R-:W-:Y:S05]  /*0fd0*/  @!P0 BRA `(.L_x_18) ;  /* 0x00000000008c8947 */ /* 0x000fea0003800000 */
[CCC-:B------:R-:W-:Y:S01]  /*0fe0*/  FFMA.RZ R3, R14.reuse, R10.reuse, R9.reuse ;  /* 0x0000000a0e037223 */ /* 0x1c0fe2000000c009 */
[CCC-:B------:R-:W-:Y:S01]  /*0ff0*/  FFMA.RM R8, R14.reuse, R10.reuse, R9.reuse ;  /* 0x0000000a0e087223 */ /* 0x1c0fe20000004009 */
[C---:B------:R-:W-:Y:S02]  /*1000*/  ISETP.NE.AND P2, PT, R11.reuse, RZ, PT ;  /* 0x000000ff0b00720c */ /* 0x040fe40003f45270 */
[----:B------:R-:W-:Y:S02]  /*1010*/  ISETP.NE.AND P1, PT, R11, RZ, PT ;  /* 0x000000ff0b00720c */ /* 0x000fe40003f25270 */
[----:B------:R-:W-:Y:S01]  /*1020*/  LOP3.LUT R5, R3, 0x7fffff, RZ, 0xc0, !PT ;  /* 0x007fffff03057812 */ /* 0x000fe200078ec0ff */
[----:B------:R-:W-:Y:S01]  /*1030*/  FFMA.RP R3, R14, R10, R9 ;  /* 0x0000000a0e037223 */ /* 0x000fe20000008009 */
[C---:B------:R-:W-:Y:S01]  /*1040*/  VIADD R10, R11.reuse, 0x20 ;  /* 0x000000200b0a7836 */ /* 0x040fe20000000000 */
[----:B------:R-:W-:Y:S02]  /*1050*/  IADD3 R9, PT, PT, -R11, RZ, RZ ;  /* 0x000000ff0b097210 */ /* 0x000fe40007ffe1ff */
[----:B------:R-:W-:-:S02]  /*1060*/  LOP3.LUT R5, R5, 0x800000, RZ, 0xfc, !PT ;  /* 0x0080000005057812 */ /* 0x000fc400078efcff */
[----:B------:R-:W-:Y:S02]  /*1070*/  FSETP.NEU.FTZ.AND P0, PT, R3, R8, PT ;  /* 0x000000080300720b */ /* 0x000fe40003f1d000 */
[----:B------:R-:W-:Y:S02]  /*1080*/  SHF.L.U32 R10, R5, R10, RZ ;  /* 0x0000000a050a7219 */ /* 0x000fe400000006ff */
[----:B------:R-:W-:Y:S02]  /*1090*/  SEL R8, R9, RZ, P2 ;  /* 0x000000ff09087207 */ /* 0x000fe40001000000 */
[----:B------:R-:W-:Y:S02]  /*10a0*/  ISETP.NE.AND P1, PT, R10, RZ, P1 ;  /* 0x000000ff0a00720c */ /* 0x000fe40000f25270 */
[----:B------:R-:W-:Y:S02]  /*10b0*/  SHF.R.U32.HI R8, RZ, R8, R5 ;  /* 0x00000008ff087219 */ /* 0x000fe40000011605 */
[----:B------:R-:W-:-:S02]  /*10c0*/  PLOP3.LUT P0, PT, P0, P1, PT, 0xf8, 0x8f ;  /* 0x00000000008f781c */ /* 0x000fc40000703f70 */
[----:B------:R-:W-:Y:S02]  /*10d0*/  SHF.R.U32.HI R10, RZ, 0x1, R8 ;  /* 0x00000001ff0a7819 */ /* 0x000fe40000011608 */
[----:B------:R-:W-:-:S04]  /*10e0*/  SEL R3, RZ, 0x1, !P0 ;  /* 0x00000001ff037807 */ /* 0x000fc80004000000 */
[----:B------:R-:W-:-:S04]  /*10f0*/  LOP3.LUT R3, R3, 0x1, R10, 0xf8, !PT ;  /* 0x0000000103037812 */ /* 0x000fc800078ef80a */
[----:B------:R-:W-:-:S05]  /*1100*/  LOP3.LUT R3, R3, R8, RZ, 0xc0, !PT ;  /* 0x0000000803037212 */ /* 0x000fca00078ec0ff */
[----:B------:R-:W-:-:S05]  /*1110*/  IMAD.IADD R3, R10, 0x1, R3 ;  /* 0x000000010a037824 */ /* 0x000fca00078e0203 */
[----:B------:R-:W-:Y:S01]  /*1120*/  LOP3.LUT R2, R3, R2, RZ, 0xfc, !PT ;  /* 0x0000000203027212 */ /* 0x000fe200078efcff */
[----:B------:R-:W-:Y:S06]  /*1130*/  BRA `(.L_x_18) ;  /* 0x0000000000347947 */ /* 0x000fec0003800000 */
.L_x_17:
[----:B------:R-:W-:-:S04]  /*1140*/  LOP3.LUT R2, R2, 0x80000000, RZ, 0xc0, !PT ;  /* 0x8000000002027812 */ /* 0x000fc800078ec0ff */
[----:B------:R-:W-:Y:S01]  /*1150*/  LOP3.LUT R2, R2, 0x7f800000, RZ, 0xfc, !PT ;  /* 0x7f80000002027812 */ /* 0x000fe200078efcff */
[----:B------:R-:W-:Y:S06]  /*1160*/  BRA `(.L_x_18) ;  /* 0x0000000000287947 */ /* 0x000fec0003800000 */
.L_x_16:
[----:B------:R-:W-:Y:S01]  /*1170*/  LEA R2, R8, R2, 0x17 ;  /* 0x0000000208027211 */ /* 0x000fe200078eb8ff */
[----:B------:R-:W-:Y:S06]  /*1180*/  BRA `(.L_x_18) ;  /* 0x0000000000207947 */ /* 0x000fec0003800000 */
.L_x_15:
[----:B------:R-:W-:-:S04]  /*1190*/  LOP3.LUT R2, R3, 0x80000000, R2, 0x48, !PT ;  /* 0x8000000003027812 */ /* 0x000fc800078e4802 */
[----:B------:R-:W-:Y:S01]  /*11a0*/  LOP3.LUT R2, R2, 0x7f800000, RZ, 0xfc, !PT ;  /* 0x7f80000002027812 */ /* 0x000fe200078efcff */
[----:B------:R-:W-:Y:S06]  /*11b0*/  BRA `(.L_x_18) ;  /* 0x0000000000147947 */ /* 0x000fec0003800000 */
.L_x_14:
[----:B------:R-:W-:Y:S01]  /*11c0*/  LOP3.LUT R2, R3, 0x80000000, R2, 0x48, !PT ;  /* 0x8000000003027812 */ /* 0x000fe200078e4802 */
[----:B------:R-:W-:Y:S06]  /*11d0*/  BRA `(.L_x_18) ;  /* 0x00000000000c7947 */ /* 0x000fec0003800000 */
.L_x_13:
[----:B------:R-:W0:Y:S01]  /*11e0*/  MUFU.RSQ R2, -QNAN ;  /* 0xffc0000000027908 */ /* 0x000e220000001400 */
[----:B------:R-:W-:Y:S05]  /*11f0*/  BRA `(.L_x_18) ;  /* 0x0000000000047947 */ /* 0x000fea0003800000 */
.L_x_12:
[----:B------:R-:W-:-:S07]  /*1200*/  FADD.FTZ R2, R2, R3 ;  /* 0x0000000302027221 */ /* 0x000fce0000010000 */
.L_x_18:
[----:B------:R-:W-:-:S04]  /*1210*/  IMAD.MOV.U32 R5, RZ, RZ, 0x0 ;  /* 0x00000000ff057424 */ /* 0x000fc800078e00ff */
[----:B0-----:R-:W-:Y:S05]  /*1220*/  RET.REL.NODEC R4 `(_Z7computeffffffffff) ;  /* 0xffffffec04747950 */ /* 0x001fea0003c3ffff */
.L_x_19:
[----:B------:R-:W-:-:S00]  /*1230*/  BRA `(.L_x_19) ;  /* 0xfffffffc00fc7947 */ /* 0x000fc0000383ffff */
[----:B------:R-:W-:-:S00]  /*1240*/  NOP ;  /* 0x0000000000007918 */ /* 0x000fc00000000000 */
        /* <DEDUP_REMOVED lines=11> */
.L_x_20:


//--------------------- .nv.global.init           --------------------------
	.section	.nv.global.init,"aw",@progbits
.nv.global.init:
	.type		$str,@object
	.size		$str,(.L_0 - $str)
$str:
        /*0000*/ 	.byte	0x25, 0x2e, 0x31, 0x37, 0x67, 0x0a, 0x00
.L_0:


//--------------------- .nv.shared.reserved.0     --------------------------
	.section	.nv.shared.reserved.0,"aw",@nobits
	.weak		__nv_reservedSMEM_offset_0_alias
	.size		__nv_reservedSMEM_offset_0_alias, 0, 64
	.other		__nv_reservedSMEM_offset_0_alias,@"STO_CUDA_RESERVED_SHARED STV_DEFAULT"
__nv_reservedSMEM_offset_0_alias:
	.zero		0
	.zero		64


//--------------------- .nv.constant0._Z7computeffffffffff --------------------------
	.section	.nv.constant0._Z7computeffffffffff,"a",@progbits
	.sectionflags	@""
	.align	4
.nv.constant0._Z7computeffffffffff:
	.zero		936


//--------------------- SYMBOLS --------------------------

	.type		.nv.reservedSmem.offset0,@object
	.size		.nv.reservedSmem.offset0,0x4
	.type		vprintf,@function
